//
// Generated by NVIDIA NVVM Compiler
//
// Compiler Build ID: CL-36424714
// Cuda compilation tools, release 13.0, V13.0.88
// Based on NVVM 20.0.0
//

.version 9.0
.target sm_100
.address_size 64

	// .globl	_Z14block_on_blockIfEvPT_S1_i
// _ZZ14block_on_blockIfEvPT_S1_iE12source_cache has been demoted

.visible .entry _Z14block_on_blockIfEvPT_S1_i(
	.param .u64 .ptr .align 1 _Z14block_on_blockIfEvPT_S1_i_param_0,
	.param .u64 .ptr .align 1 _Z14block_on_blockIfEvPT_S1_i_param_1,
	.param .u32 _Z14block_on_blockIfEvPT_S1_i_param_2
)
{
	.reg .pred 	%p<4>;
	.reg .b32 	%r<21>;
	.reg .b32 	%f<263>;
	.reg .b64 	%rd<17>;
	// demoted variable
	.shared .align 4 .b8 _ZZ14block_on_blockIfEvPT_S1_iE12source_cache[256];
	ld.param.u64 	%rd7, [_Z14block_on_blockIfEvPT_S1_i_param_0];
	ld.param.u64 	%rd6, [_Z14block_on_blockIfEvPT_S1_i_param_1];
	ld.param.u32 	%r10, [_Z14block_on_blockIfEvPT_S1_i_param_2];
	cvta.to.global.u64 	%rd1, %rd7;
	mov.u32 	%r1, %tid.x;
	setp.gt.u32 	%p1, %r1, 511;
	@%p1 bra 	$L__BB0_5;
	mov.u32 	%r11, %ctaid.y;
	shl.b32 	%r12, %r1, 2;
	mov.u32 	%r13, _ZZ14block_on_blockIfEvPT_S1_iE12source_cache;
	add.s32 	%r2, %r13, %r12;
	cvt.u64.u32 	%rd8, %r1;
	shl.b32 	%r14, %r11, 9;
	shl.b32 	%r15, %r10, 10;
	add.s32 	%r16, %r15, %r14;
	cvt.s64.s32 	%rd9, %r16;
	add.s64 	%rd10, %rd9, %rd8;
	shl.b64 	%rd11, %rd10, 2;
	add.s64 	%rd2, %rd1, %rd11;
	shl.b32 	%r3, %r11, 12;
	mov.u32 	%r17, %ctaid.x;
	shl.b32 	%r4, %r17, 9;
	cvta.to.global.u64 	%rd3, %rd6;
	mov.u32 	%r19, %r1;
$L__BB0_2:
	add.s32 	%r6, %r4, %r19;
	mul.wide.u32 	%rd12, %r6, 4;
	add.s64 	%rd13, %rd1, %rd12;
	ld.global.f32 	%f5, [%rd13];
	fma.rn.f32 	%f1, %f5, 0f40000000, 0f3F800000;
	mov.f32 	%f262, 0f00000000;
	mov.u64 	%rd16, %rd2;
	mov.u32 	%r20, %r1;
$L__BB0_3:
	ld.global.f32 	%f6, [%rd16];
	st.shared.f32 	[%r2], %f6;
	bar.sync 	0;
	ld.shared.f32 	%f7, [_ZZ14block_on_blockIfEvPT_S1_iE12source_cache];
	fma.rn.f32 	%f8, %f7, 0f40000000, 0f3F800000;
	mul.f32 	%f9, %f1, %f8;
	fma.rn.f32 	%f10, %f9, 0f40000000, %f262;
	ld.shared.f32 	%f11, [_ZZ14block_on_blockIfEvPT_S1_iE12source_cache+4];
	fma.rn.f32 	%f12, %f11, 0f40000000, 0f3F800000;
	mul.f32 	%f13, %f1, %f12;
	fma.rn.f32 	%f14, %f13, 0f40000000, %f10;
	ld.shared.f32 	%f15, [_ZZ14block_on_blockIfEvPT_S1_iE12source_cache+8];
	fma.rn.f32 	%f16, %f15, 0f40000000, 0f3F800000;
	mul.f32 	%f17, %f1, %f16;
	fma.rn.f32 	%f18, %f17, 0f40000000, %f14;
	ld.shared.f32 	%f19, [_ZZ14block_on_blockIfEvPT_S1_iE12source_cache+12];
	fma.rn.f32 	%f20, %f19, 0f40000000, 0f3F800000;
	mul.f32 	%f21, %f1, %f20;
	fma.rn.f32 	%f22, %f21, 0f40000000, %f18;
	ld.shared.f32 	%f23, [_ZZ14block_on_blockIfEvPT_S1_iE12source_cache+16];
	fma.rn.f32 	%f24, %f23, 0f40000000, 0f3F800000;
	mul.f32 	%f25, %f1, %f24;
	fma.rn.f32 	%f26, %f25, 0f40000000, %f22;
	ld.shared.f32 	%f27, [_ZZ14block_on_blockIfEvPT_S1_iE12source_cache+20];
	fma.rn.f32 	%f28, %f27, 0f40000000, 0f3F800000;
	mul.f32 	%f29, %f1, %f28;
	fma.rn.f32 	%f30, %f29, 0f40000000, %f26;
	ld.shared.f32 	%f31, [_ZZ14block_on_blockIfEvPT_S1_iE12source_cache+24];
	fma.rn.f32 	%f32, %f31, 0f40000000, 0f3F800000;
	mul.f32 	%f33, %f1, %f32;
	fma.rn.f32 	%f34, %f33, 0f40000000, %f30;
	ld.shared.f32 	%f35, [_ZZ14block_on_blockIfEvPT_S1_iE12source_cache+28];
	fma.rn.f32 	%f36, %f35, 0f40000000, 0f3F800000;
	mul.f32 	%f37, %f1, %f36;
	fma.rn.f32 	%f38, %f37, 0f40000000, %f34;
	ld.shared.f32 	%f39, [_ZZ14block_on_blockIfEvPT_S1_iE12source_cache+32];
	fma.rn.f32 	%f40, %f39, 0f40000000, 0f3F800000;
	mul.f32 	%f41, %f1, %f40;
	fma.rn.f32 	%f42, %f41, 0f40000000, %f38;
	ld.shared.f32 	%f43, [_ZZ14block_on_blockIfEvPT_S1_iE12source_cache+36];
	fma.rn.f32 	%f44, %f43, 0f40000000, 0f3F800000;
	mul.f32 	%f45, %f1, %f44;
	fma.rn.f32 	%f46, %f45, 0f40000000, %f42;
	ld.shared.f32 	%f47, [_ZZ14block_on_blockIfEvPT_S1_iE12source_cache+40];
	fma.rn.f32 	%f48, %f47, 0f40000000, 0f3F800000;
	mul.f32 	%f49, %f1, %f48;
	fma.rn.f32 	%f50, %f49, 0f40000000, %f46;
	ld.shared.f32 	%f51, [_ZZ14block_on_blockIfEvPT_S1_iE12source_cache+44];
	fma.rn.f32 	%f52, %f51, 0f40000000, 0f3F800000;
	mul.f32 	%f53, %f1, %f52;
	fma.rn.f32 	%f54, %f53, 0f40000000, %f50;
	ld.shared.f32 	%f55, [_ZZ14block_on_blockIfEvPT_S1_iE12source_cache+48];
	fma.rn.f32 	%f56, %f55, 0f40000000, 0f3F800000;
	mul.f32 	%f57, %f1, %f56;
	fma.rn.f32 	%f58, %f57, 0f40000000, %f54;
	ld.shared.f32 	%f59, [_ZZ14block_on_blockIfEvPT_S1_iE12source_cache+52];
	fma.rn.f32 	%f60, %f59, 0f40000000, 0f3F800000;
	mul.f32 	%f61, %f1, %f60;
	fma.rn.f32 	%f62, %f61, 0f40000000, %f58;
	ld.shared.f32 	%f63, [_ZZ14block_on_blockIfEvPT_S1_iE12source_cache+56];
	fma.rn.f32 	%f64, %f63, 0f40000000, 0f3F800000;
	mul.f32 	%f65, %f1, %f64;
	fma.rn.f32 	%f66, %f65, 0f40000000, %f62;
	ld.shared.f32 	%f67, [_ZZ14block_on_blockIfEvPT_S1_iE12source_cache+60];
	fma.rn.f32 	%f68, %f67, 0f40000000, 0f3F800000;
	mul.f32 	%f69, %f1, %f68;
	fma.rn.f32 	%f70, %f69, 0f40000000, %f66;
	ld.shared.f32 	%f71, [_ZZ14block_on_blockIfEvPT_S1_iE12source_cache+64];
	fma.rn.f32 	%f72, %f71, 0f40000000, 0f3F800000;
	mul.f32 	%f73, %f1, %f72;
	fma.rn.f32 	%f74, %f73, 0f40000000, %f70;
	ld.shared.f32 	%f75, [_ZZ14block_on_blockIfEvPT_S1_iE12source_cache+68];
	fma.rn.f32 	%f76, %f75, 0f40000000, 0f3F800000;
	mul.f32 	%f77, %f1, %f76;
	fma.rn.f32 	%f78, %f77, 0f40000000, %f74;
	ld.shared.f32 	%f79, [_ZZ14block_on_blockIfEvPT_S1_iE12source_cache+72];
	fma.rn.f32 	%f80, %f79, 0f40000000, 0f3F800000;
	mul.f32 	%f81, %f1, %f80;
	fma.rn.f32 	%f82, %f81, 0f40000000, %f78;
	ld.shared.f32 	%f83, [_ZZ14block_on_blockIfEvPT_S1_iE12source_cache+76];
	fma.rn.f32 	%f84, %f83, 0f40000000, 0f3F800000;
	mul.f32 	%f85, %f1, %f84;
	fma.rn.f32 	%f86, %f85, 0f40000000, %f82;
	ld.shared.f32 	%f87, [_ZZ14block_on_blockIfEvPT_S1_iE12source_cache+80];
	fma.rn.f32 	%f88, %f87, 0f40000000, 0f3F800000;
	mul.f32 	%f89, %f1, %f88;
	fma.rn.f32 	%f90, %f89, 0f40000000, %f86;
	ld.shared.f32 	%f91, [_ZZ14block_on_blockIfEvPT_S1_iE12source_cache+84];
	fma.rn.f32 	%f92, %f91, 0f40000000, 0f3F800000;
	mul.f32 	%f93, %f1, %f92;
	fma.rn.f32 	%f94, %f93, 0f40000000, %f90;
	ld.shared.f32 	%f95, [_ZZ14block_on_blockIfEvPT_S1_iE12source_cache+88];
	fma.rn.f32 	%f96, %f95, 0f40000000, 0f3F800000;
	mul.f32 	%f97, %f1, %f96;
	fma.rn.f32 	%f98, %f97, 0f40000000, %f94;
	ld.shared.f32 	%f99, [_ZZ14block_on_blockIfEvPT_S1_iE12source_cache+92];
	fma.rn.f32 	%f100, %f99, 0f40000000, 0f3F800000;
	mul.f32 	%f101, %f1, %f100;
	fma.rn.f32 	%f102, %f101, 0f40000000, %f98;
	ld.shared.f32 	%f103, [_ZZ14block_on_blockIfEvPT_S1_iE12source_cache+96];
	fma.rn.f32 	%f104, %f103, 0f40000000, 0f3F800000;
	mul.f32 	%f105, %f1, %f104;
	fma.rn.f32 	%f106, %f105, 0f40000000, %f102;
	ld.shared.f32 	%f107, [_ZZ14block_on_blockIfEvPT_S1_iE12source_cache+100];
	fma.rn.f32 	%f108, %f107, 0f40000000, 0f3F800000;
	mul.f32 	%f109, %f1, %f108;
	fma.rn.f32 	%f110, %f109, 0f40000000, %f106;
	ld.shared.f32 	%f111, [_ZZ14block_on_blockIfEvPT_S1_iE12source_cache+104];
	fma.rn.f32 	%f112, %f111, 0f40000000, 0f3F800000;
	mul.f32 	%f113, %f1, %f112;
	fma.rn.f32 	%f114, %f113, 0f40000000, %f110;
	ld.shared.f32 	%f115, [_ZZ14block_on_blockIfEvPT_S1_iE12source_cache+108];
	fma.rn.f32 	%f116, %f115, 0f40000000, 0f3F800000;
	mul.f32 	%f117, %f1, %f116;
	fma.rn.f32 	%f118, %f117, 0f40000000, %f114;
	ld.shared.f32 	%f119, [_ZZ14block_on_blockIfEvPT_S1_iE12source_cache+112];
	fma.rn.f32 	%f120, %f119, 0f40000000, 0f3F800000;
	mul.f32 	%f121, %f1, %f120;
	fma.rn.f32 	%f122, %f121, 0f40000000, %f118;
	ld.shared.f32 	%f123, [_ZZ14block_on_blockIfEvPT_S1_iE12source_cache+116];
	fma.rn.f32 	%f124, %f123, 0f40000000, 0f3F800000;
	mul.f32 	%f125, %f1, %f124;
	fma.rn.f32 	%f126, %f125, 0f40000000, %f122;
	ld.shared.f32 	%f127, [_ZZ14block_on_blockIfEvPT_S1_iE12source_cache+120];
	fma.rn.f32 	%f128, %f127, 0f40000000, 0f3F800000;
	mul.f32 	%f129, %f1, %f128;
	fma.rn.f32 	%f130, %f129, 0f40000000, %f126;
	ld.shared.f32 	%f131, [_ZZ14block_on_blockIfEvPT_S1_iE12source_cache+124];
	fma.rn.f32 	%f132, %f131, 0f40000000, 0f3F800000;
	mul.f32 	%f133, %f1, %f132;
	fma.rn.f32 	%f134, %f133, 0f40000000, %f130;
	ld.shared.f32 	%f135, [_ZZ14block_on_blockIfEvPT_S1_iE12source_cache+128];
	fma.rn.f32 	%f136, %f135, 0f40000000, 0f3F800000;
	mul.f32 	%f137, %f1, %f136;
	fma.rn.f32 	%f138, %f137, 0f40000000, %f134;
	ld.shared.f32 	%f139, [_ZZ14block_on_blockIfEvPT_S1_iE12source_cache+132];
	fma.rn.f32 	%f140, %f139, 0f40000000, 0f3F800000;
	mul.f32 	%f141, %f1, %f140;
	fma.rn.f32 	%f142, %f141, 0f40000000, %f138;
	ld.shared.f32 	%f143, [_ZZ14block_on_blockIfEvPT_S1_iE12source_cache+136];
	fma.rn.f32 	%f144, %f143, 0f40000000, 0f3F800000;
	mul.f32 	%f145, %f1, %f144;
	fma.rn.f32 	%f146, %f145, 0f40000000, %f142;
	ld.shared.f32 	%f147, [_ZZ14block_on_blockIfEvPT_S1_iE12source_cache+140];
	fma.rn.f32 	%f148, %f147, 0f40000000, 0f3F800000;
	mul.f32 	%f149, %f1, %f148;
	fma.rn.f32 	%f150, %f149, 0f40000000, %f146;
	ld.shared.f32 	%f151, [_ZZ14block_on_blockIfEvPT_S1_iE12source_cache+144];
	fma.rn.f32 	%f152, %f151, 0f40000000, 0f3F800000;
	mul.f32 	%f153, %f1, %f152;
	fma.rn.f32 	%f154, %f153, 0f40000000, %f150;
	ld.shared.f32 	%f155, [_ZZ14block_on_blockIfEvPT_S1_iE12source_cache+148];
	fma.rn.f32 	%f156, %f155, 0f40000000, 0f3F800000;
	mul.f32 	%f157, %f1, %f156;
	fma.rn.f32 	%f158, %f157, 0f40000000, %f154;
	ld.shared.f32 	%f159, [_ZZ14block_on_blockIfEvPT_S1_iE12source_cache+152];
	fma.rn.f32 	%f160, %f159, 0f40000000, 0f3F800000;
	mul.f32 	%f161, %f1, %f160;
	fma.rn.f32 	%f162, %f161, 0f40000000, %f158;
	ld.shared.f32 	%f163, [_ZZ14block_on_blockIfEvPT_S1_iE12source_cache+156];
	fma.rn.f32 	%f164, %f163, 0f40000000, 0f3F800000;
	mul.f32 	%f165, %f1, %f164;
	fma.rn.f32 	%f166, %f165, 0f40000000, %f162;
	ld.shared.f32 	%f167, [_ZZ14block_on_blockIfEvPT_S1_iE12source_cache+160];
	fma.rn.f32 	%f168, %f167, 0f40000000, 0f3F800000;
	mul.f32 	%f169, %f1, %f168;
	fma.rn.f32 	%f170, %f169, 0f40000000, %f166;
	ld.shared.f32 	%f171, [_ZZ14block_on_blockIfEvPT_S1_iE12source_cache+164];
	fma.rn.f32 	%f172, %f171, 0f40000000, 0f3F800000;
	mul.f32 	%f173, %f1, %f172;
	fma.rn.f32 	%f174, %f173, 0f40000000, %f170;
	ld.shared.f32 	%f175, [_ZZ14block_on_blockIfEvPT_S1_iE12source_cache+168];
	fma.rn.f32 	%f176, %f175, 0f40000000, 0f3F800000;
	mul.f32 	%f177, %f1, %f176;
	fma.rn.f32 	%f178, %f177, 0f40000000, %f174;
	ld.shared.f32 	%f179, [_ZZ14block_on_blockIfEvPT_S1_iE12source_cache+172];
	fma.rn.f32 	%f180, %f179, 0f40000000, 0f3F800000;
	mul.f32 	%f181, %f1, %f180;
	fma.rn.f32 	%f182, %f181, 0f40000000, %f178;
	ld.shared.f32 	%f183, [_ZZ14block_on_blockIfEvPT_S1_iE12source_cache+176];
	fma.rn.f32 	%f184, %f183, 0f40000000, 0f3F800000;
	mul.f32 	%f185, %f1, %f184;
	fma.rn.f32 	%f186, %f185, 0f40000000, %f182;
	ld.shared.f32 	%f187, [_ZZ14block_on_blockIfEvPT_S1_iE12source_cache+180];
	fma.rn.f32 	%f188, %f187, 0f40000000, 0f3F800000;
	mul.f32 	%f189, %f1, %f188;
	fma.rn.f32 	%f190, %f189, 0f40000000, %f186;
	ld.shared.f32 	%f191, [_ZZ14block_on_blockIfEvPT_S1_iE12source_cache+184];
	fma.rn.f32 	%f192, %f191, 0f40000000, 0f3F800000;
	mul.f32 	%f193, %f1, %f192;
	fma.rn.f32 	%f194, %f193, 0f40000000, %f190;
	ld.shared.f32 	%f195, [_ZZ14block_on_blockIfEvPT_S1_iE12source_cache+188];
	fma.rn.f32 	%f196, %f195, 0f40000000, 0f3F800000;
	mul.f32 	%f197, %f1, %f196;
	fma.rn.f32 	%f198, %f197, 0f40000000, %f194;
	ld.shared.f32 	%f199, [_ZZ14block_on_blockIfEvPT_S1_iE12source_cache+192];
	fma.rn.f32 	%f200, %f199, 0f40000000, 0f3F800000;
	mul.f32 	%f201, %f1, %f200;
	fma.rn.f32 	%f202, %f201, 0f40000000, %f198;
	ld.shared.f32 	%f203, [_ZZ14block_on_blockIfEvPT_S1_iE12source_cache+196];
	fma.rn.f32 	%f204, %f203, 0f40000000, 0f3F800000;
	mul.f32 	%f205, %f1, %f204;
	fma.rn.f32 	%f206, %f205, 0f40000000, %f202;
	ld.shared.f32 	%f207, [_ZZ14block_on_blockIfEvPT_S1_iE12source_cache+200];
	fma.rn.f32 	%f208, %f207, 0f40000000, 0f3F800000;
	mul.f32 	%f209, %f1, %f208;
	fma.rn.f32 	%f210, %f209, 0f40000000, %f206;
	ld.shared.f32 	%f211, [_ZZ14block_on_blockIfEvPT_S1_iE12source_cache+204];
	fma.rn.f32 	%f212, %f211, 0f40000000, 0f3F800000;
	mul.f32 	%f213, %f1, %f212;
	fma.rn.f32 	%f214, %f213, 0f40000000, %f210;
	ld.shared.f32 	%f215, [_ZZ14block_on_blockIfEvPT_S1_iE12source_cache+208];
	fma.rn.f32 	%f216, %f215, 0f40000000, 0f3F800000;
	mul.f32 	%f217, %f1, %f216;
	fma.rn.f32 	%f218, %f217, 0f40000000, %f214;
	ld.shared.f32 	%f219, [_ZZ14block_on_blockIfEvPT_S1_iE12source_cache+212];
	fma.rn.f32 	%f220, %f219, 0f40000000, 0f3F800000;
	mul.f32 	%f221, %f1, %f220;
	fma.rn.f32 	%f222, %f221, 0f40000000, %f218;
	ld.shared.f32 	%f223, [_ZZ14block_on_blockIfEvPT_S1_iE12source_cache+216];
	fma.rn.f32 	%f224, %f223, 0f40000000, 0f3F800000;
	mul.f32 	%f225, %f1, %f224;
	fma.rn.f32 	%f226, %f225, 0f40000000, %f222;
	ld.shared.f32 	%f227, [_ZZ14block_on_blockIfEvPT_S1_iE12source_cache+220];
	fma.rn.f32 	%f228, %f227, 0f40000000, 0f3F800000;
	mul.f32 	%f229, %f1, %f228;
	fma.rn.f32 	%f230, %f229, 0f40000000, %f226;
	ld.shared.f32 	%f231, [_ZZ14block_on_blockIfEvPT_S1_iE12source_cache+224];
	fma.rn.f32 	%f232, %f231, 0f40000000, 0f3F800000;
	mul.f32 	%f233, %f1, %f232;
	fma.rn.f32 	%f234, %f233, 0f40000000, %f230;
	ld.shared.f32 	%f235, [_ZZ14block_on_blockIfEvPT_S1_iE12source_cache+228];
	fma.rn.f32 	%f236, %f235, 0f40000000, 0f3F800000;
	mul.f32 	%f237, %f1, %f236;
	fma.rn.f32 	%f238, %f237, 0f40000000, %f234;
	ld.shared.f32 	%f239, [_ZZ14block_on_blockIfEvPT_S1_iE12source_cache+232];
	fma.rn.f32 	%f240, %f239, 0f40000000, 0f3F800000;
	mul.f32 	%f241, %f1, %f240;
	fma.rn.f32 	%f242, %f241, 0f40000000, %f238;
	ld.shared.f32 	%f243, [_ZZ14block_on_blockIfEvPT_S1_iE12source_cache+236];
	fma.rn.f32 	%f244, %f243, 0f40000000, 0f3F800000;
	mul.f32 	%f245, %f1, %f244;
	fma.rn.f32 	%f246, %f245, 0f40000000, %f242;
	ld.shared.f32 	%f247, [_ZZ14block_on_blockIfEvPT_S1_iE12source_cache+240];
	fma.rn.f32 	%f248, %f247, 0f40000000, 0f3F800000;
	mul.f32 	%f249, %f1, %f248;
	fma.rn.f32 	%f250, %f249, 0f40000000, %f246;
	ld.shared.f32 	%f251, [_ZZ14block_on_blockIfEvPT_S1_iE12source_cache+244];
	fma.rn.f32 	%f252, %f251, 0f40000000, 0f3F800000;
	mul.f32 	%f253, %f1, %f252;
	fma.rn.f32 	%f254, %f253, 0f40000000, %f250;
	ld.shared.f32 	%f255, [_ZZ14block_on_blockIfEvPT_S1_iE12source_cache+248];
	fma.rn.f32 	%f256, %f255, 0f40000000, 0f3F800000;
	mul.f32 	%f257, %f1, %f256;
	fma.rn.f32 	%f258, %f257, 0f40000000, %f254;
	ld.shared.f32 	%f259, [_ZZ14block_on_blockIfEvPT_S1_iE12source_cache+252];
	fma.rn.f32 	%f260, %f259, 0f40000000, 0f3F800000;
	mul.f32 	%f261, %f1, %f260;
	fma.rn.f32 	%f262, %f261, 0f40000000, %f258;
	bar.sync 	0;
	add.s32 	%r8, %r20, 64;
	add.s64 	%rd16, %rd16, 256;
	setp.lt.u32 	%p2, %r20, 448;
	mov.u32 	%r20, %r8;
	@%p2 bra 	$L__BB0_3;
	add.s32 	%r18, %r6, %r3;
	mul.wide.u32 	%rd14, %r18, 4;
	add.s64 	%rd15, %rd3, %rd14;
	st.global.f32 	[%rd15], %f262;
	bar.sync 	0;
	add.s32 	%r9, %r19, 64;
	setp.lt.u32 	%p3, %r19, 448;
	mov.u32 	%r19, %r9;
	@%p3 bra 	$L__BB0_2;
$L__BB0_5:
	ret;

}


// ===== COMPILED SASS (sm_100) =====

	.target	sm_100

	.elftype	@"ET_EXEC"


//--------------------- .note.nv.tkinfo           --------------------------
	.section	.note.nv.tkinfo,"",@"SHT_NOTE"
	.sectionflags	@"SHF_NOTE_NV_TKINFO"
	.tkinfo
        /*0018*/ 	.word	0x00000002
        /*0030*/ 	.string	""
        /*0030*/ 	.string	"ptxas"
        /*0030*/ 	.string	"Cuda compilation tools, release 13.0, V13.0.88"
        /*0030*/ 	.string	"Build cuda_13.0.r13.0/compiler.36424714_0"
        /*0030*/ 	.string	"-arch sm_100 -m 64 "



//--------------------- .note.nv.cuinfo           --------------------------
	.section	.note.nv.cuinfo,"",@"SHT_NOTE"
	.sectionflags	@"SHF_NOTE_NV_CUINFO"
        /*0018*/ 	.short	0x0002
        /*001a*/ 	.short	0x0064
        /*001c*/ 	.short	0x0082
	.zero		2


//--------------------- .nv.info                  --------------------------
	.section	.nv.info,"",@"SHT_CUDA_INFO"
	.align	4


	//----- nvinfo : EIATTR_REGCOUNT
	.align		4
        /*0000*/ 	.byte	0x04, 0x2f
        /*0002*/ 	.short	(.L_1 - .L_0)
	.align		4
.L_0:
        /*0004*/ 	.word	index@(_Z14block_on_blockIfEvPT_S1_i)
        /*0008*/ 	.word	0x0000001f


	//----- nvinfo : EIATTR_FRAME_SIZE
	.align		4
.L_1:
        /*000c*/ 	.byte	0x04, 0x11
        /*000e*/ 	.short	(.L_3 - .L_2)
	.align		4
.L_2:
        /*0010*/ 	.word	index@(_Z14block_on_blockIfEvPT_S1_i)
        /*0014*/ 	.word	0x00000000


	//----- nvinfo : EIATTR_MIN_STACK_SIZE
	.align		4
.L_3:
        /*0018*/ 	.byte	0x04, 0x12
        /*001a*/ 	.short	(.L_5 - .L_4)
	.align		4
.L_4:
        /*001c*/ 	.word	index@(_Z14block_on_blockIfEvPT_S1_i)
        /*0020*/ 	.word	0x00000000
.L_5:


//--------------------- .nv.compat                --------------------------
	.section	.nv.compat,"",@"SHT_CUDA_COMPAT_INFO"
	.align	4
        /*0000*/ 	.byte	0x02, 0x09, 0x00, 0x00, 0x02, 0x02, 0x01, 0x00, 0x02, 0x05, 0x05, 0x00, 0x03, 0x07, 0x01, 0x01
        /*0010*/ 	.byte	0x02, 0x03, 0x00, 0x00, 0x02, 0x06, 0x01, 0x00, 0x04, 0x0b, 0x08, 0x00, 0x09, 0x00, 0x00, 0x00
        /*0020*/ 	.byte	0x00, 0x00, 0x00, 0x00


//--------------------- .nv.info._Z14block_on_blockIfEvPT_S1_i --------------------------
	.section	.nv.info._Z14block_on_blockIfEvPT_S1_i,"",@"SHT_CUDA_INFO"
	.sectionflags	@""
	.align	4


	//----- nvinfo : EIATTR_CUDA_API_VERSION
	.align		4
        /*0000*/ 	.byte	0x04, 0x37
        /*0002*/ 	.short	(.L_7 - .L_6)
.L_6:
        /*0004*/ 	.word	0x00000082


	//----- nvinfo : EIATTR_KPARAM_INFO
	.align		4
.L_7:
        /*0008*/ 	.byte	0x04, 0x17
        /*000a*/ 	.short	(.L_9 - .L_8)
.L_8:
        /*000c*/ 	.word	0x00000000
        /*0010*/ 	.short	0x0002
        /*0012*/ 	.short	0x0010
        /*0014*/ 	.byte	0x00, 0xf0, 0x11, 0x00


	//----- nvinfo : EIATTR_KPARAM_INFO
	.align		4
.L_9:
        /*0018*/ 	.byte	0x04, 0x17
        /*001a*/ 	.short	(.L_11 - .L_10)
.L_10:
        /*001c*/ 	.word	0x00000000
        /*0020*/ 	.short	0x0001
        /*0022*/ 	.short	0x0008
        /*0024*/ 	.byte	0x00, 0xf5, 0x21, 0x00


	//----- nvinfo : EIATTR_KPARAM_INFO
	.align		4
.L_11:
        /*0028*/ 	.byte	0x04, 0x17
        /*002a*/ 	.short	(.L_13 - .L_12)
.L_12:
        /*002c*/ 	.word	0x00000000
        /*0030*/ 	.short	0x0000
        /*0032*/ 	.short	0x0000
        /*0034*/ 	.byte	0x00, 0xf5, 0x21, 0x00


	//----- nvinfo : EIATTR_SPARSE_MMA_MASK
	.align		4
.L_13:
        /*0038*/ 	.byte	0x03, 0x50
        /*003a*/ 	.short	0x0000


	//----- nvinfo : EIATTR_MAXREG_COUNT
	.align		4
        /*003c*/ 	.byte	0x03, 0x1b
        /*003e*/ 	.short	0x00ff


	//----- nvinfo : EIATTR_NUM_BARRIERS
	.align		4
        /*0040*/ 	.byte	0x02, 0x4c
        /*0042*/ 	.byte	0x01
	.zero		1


	//----- nvinfo : EIATTR_MERCURY_ISA_VERSION
	.align		4
        /*0044*/ 	.byte	0x03, 0x5f
        /*0046*/ 	.short	0x0101


	//----- nvinfo : EIATTR_VRC_CTA_INIT_COUNT
	.align		4
        /*0048*/ 	.byte	0x02, 0x4a
	.zero		1
	.zero		1


	//----- nvinfo : EIATTR_EXIT_INSTR_OFFSETS
	.align		4
        /*004c*/ 	.byte	0x04, 0x1c
        /*004e*/ 	.short	(.L_15 - .L_14)


	//   ....[0]....
.L_14:
        /*0050*/ 	.word	0x00000030


	//   ....[1]....
        /*0054*/ 	.word	0x00001040


	//----- nvinfo : EIATTR_CRS_STACK_SIZE
	.align		4
.L_15:
        /*0058*/ 	.byte	0x04, 0x1e
        /*005a*/ 	.short	(.L_17 - .L_16)
.L_16:
        /*005c*/ 	.word	0x00000000


	//----- nvinfo : EIATTR_CBANK_PARAM_SIZE
	.align		4
.L_17:
        /*0060*/ 	.byte	0x03, 0x19
        /*0062*/ 	.short	0x0014


	//----- nvinfo : EIATTR_PARAM_CBANK
	.align		4
        /*0064*/ 	.byte	0x04, 0x0a
        /*0066*/ 	.short	(.L_19 - .L_18)
	.align		4
.L_18:
        /*0068*/ 	.word	index@(.nv.constant0._Z14block_on_blockIfEvPT_S1_i)
        /*006c*/ 	.short	0x0380
        /*006e*/ 	.short	0x0014


	//----- nvinfo : EIATTR_SW_WAR
	.align		4
.L_19:
        /*0070*/ 	.byte	0x04, 0x36
        /*0072*/ 	.short	(.L_21 - .L_20)
.L_20:
        /*0074*/ 	.word	0x00000008
.L_21:


//--------------------- .nv.callgraph             --------------------------
	.section	.nv.callgraph,"",@"SHT_CUDA_CALLGRAPH"
	.align	4
	.sectionentsize	8
	.align		4
        /*0000*/ 	.word	0x00000000
	.align		4
        /*0004*/ 	.word	0xffffffff
	.align		4
        /*0008*/ 	.word	0x00000000
	.align		4
        /*000c*/ 	.word	0xfffffffe
	.align		4
        /*0010*/ 	.word	0x00000000
	.align		4
        /*0014*/ 	.word	0xfffffffd
	.align		4
        /*0018*/ 	.word	0x00000000
	.align		4
        /*001c*/ 	.word	0xfffffffc


//--------------------- .text._Z14block_on_blockIfEvPT_S1_i --------------------------
	.section	.text._Z14block_on_blockIfEvPT_S1_i,"ax",@progbits
	.align	128
        .global         _Z14block_on_blockIfEvPT_S1_i
        .type           _Z14block_on_blockIfEvPT_S1_i,@function
        .size           _Z14block_on_blockIfEvPT_S1_i,(.L_x_3 - _Z14block_on_blockIfEvPT_S1_i)
        .other          _Z14block_on_blockIfEvPT_S1_i,@"STO_CUDA_ENTRY STV_DEFAULT"
_Z14block_on_blockIfEvPT_S1_i:
.text._Z14block_on_blockIfEvPT_S1_i:
[----:B------:R-:W-:Y:S01]  /*0000*/  LDC R1, c[0x0][0x37c] ;  /* 0x0000df00ff017b82 */ /* 0x000fe20000000800 */
[----:B------:R-:W0:Y:S02]  /*0010*/  S2R R22, SR_TID.X ;  /* 0x0000000000167919 */ /* 0x000e240000002100 */
[----:B0-----:R-:W-:-:S13]  /*0020*/  ISETP.GT.U32.AND P0, PT, R22, 0x1ff, PT ;  /* 0x000001ff1600780c */ /* 0x001fda0003f04070 */
[----:B------:R-:W-:Y:S05]  /*0030*/  @P0 EXIT ;  /* 0x000000000000094d */ /* 0x000fea0003800000 */
[----:B------:R-:W0:Y:S01]  /*0040*/  S2R R21, SR_CTAID.Y ;  /* 0x0000000000157919 */ /* 0x000e220000002600 */
[----:B------:R-:W0:Y:S01]  /*0050*/  LDC R0, c[0x0][0x390] ;  /* 0x0000e400ff007b82 */ /* 0x000e220000000800 */
[----:B------:R-:W1:Y:S01]  /*0060*/  LDCU.64 UR8, c[0x0][0x380] ;  /* 0x00007000ff0877ac */ /* 0x000e620008000a00 */
[----:B------:R-:W-:Y:S01]  /*0070*/  MOV R25, R22 ;  /* 0x0000001600197202 */ /* 0x000fe20000000f00 */
[----:B------:R-:W2:Y:S01]  /*0080*/  S2R R20, SR_CTAID.X ;  /* 0x0000000000147919 */ /* 0x000ea20000002500 */
[----:B------:R-:W-:Y:S01]  /*0090*/  UMOV UR4, 0x400 ;  /* 0x0000040000047882 */ /* 0x000fe20000000000 */
[----:B------:R-:W3:Y:S03]  /*00a0*/  LDCU.64 UR6, c[0x0][0x358] ;  /* 0x00006b00ff0677ac */ /* 0x000ee60008000a00 */
[----:B------:R-:W4:Y:S01]  /*00b0*/  S2UR UR5, SR_CgaCtaId ;  /* 0x00000000000579c3 */ /* 0x000f220000008800 */
[----:B0-----:R-:W-:Y:S01]  /*00c0*/  LEA R3, R0, R21, 0x1 ;  /* 0x0000001500037211 */ /* 0x001fe200078e08ff */
[----:B----4-:R-:W-:-:S03]  /*00d0*/  ULEA UR4, UR5, UR4, 0x18 ;  /* 0x0000000405047291 */ /* 0x010fc6000f8ec0ff */
[----:B------:R-:W-:-:S03]  /*00e0*/  SHF.L.U32 R3, R3, 0x9, RZ ;  /* 0x0000000903037819 */ /* 0x000fc600000006ff */
[----:B------:R-:W-:Y:S02]  /*00f0*/  LEA R24, R22, UR4, 0x2 ;  /* 0x0000000416187c11 */ /* 0x000fe4000f8e10ff */
[----:B------:R-:W-:-:S04]  /*0100*/  IADD3 R16, P0, PT, R3, R22, RZ ;  /* 0x0000001603107210 */ /* 0x000fc80007f1e0ff */
[----:B------:R-:W-:Y:S02]  /*0110*/  LEA.HI.X.SX32 R3, R3, RZ, 0x1, P0 ;  /* 0x000000ff03037211 */ /* 0x000fe400000f0eff */
[----:B-1----:R-:W-:-:S04]  /*0120*/  LEA R17, P0, R16, UR8, 0x2 ;  /* 0x0000000810117c11 */ /* 0x002fc8000f8010ff */
[----:B--23--:R-:W-:-:S09]  /*0130*/  LEA.HI.X R16, R16, UR9, R3, 0x2, P0 ;  /* 0x0000000910107c11 */ /* 0x00cfd200080f1403 */
.L_x_1:
[----:B0-----:R-:W0:Y:S01]  /*0140*/  LDC.64 R4, c[0x0][0x380] ;  /* 0x0000e000ff047b82 */ /* 0x001e220000000a00 */
[----:B------:R-:W-:-:S05]  /*0150*/  LEA R0, R20, R25, 0x9 ;  /* 0x0000001914007211 */ /* 0x000fca00078e48ff */
[----:B0-----:R-:W-:-:S05]  /*0160*/  IMAD.WIDE.U32 R4, R0, 0x4, R4 ;  /* 0x0000000400047825 */ /* 0x001fca00078e0004 */
[----:B------:R-:W2:Y:S01]  /*0170*/  LDG.E R3, desc[UR6][R4.64] ;  /* 0x0000000604037981 */ /* 0x000ea2000c1e1900 */
[----:B------:R-:W-:Y:S01]  /*0180*/  HFMA2 R2, -RZ, RZ, 2, 0 ;  /* 0x40000000ff027431 */ /* 0x000fe200000001ff */
[----:B------:R-:W-:Y:S02]  /*0190*/  ISETP.GE.U32.AND P2, PT, R25, 0x1c0, PT ;  /* 0x000001c01900780c */ /* 0x000fe40003f46070 */
[----:B------:R-:W-:Y:S02]  /*01a0*/  MOV R26, RZ ;  /* 0x000000ff001a7202 */ /* 0x000fe40000000f00 */
[----:B------:R-:W-:Y:S02]  /*01b0*/  MOV R18, R17 ;  /* 0x0000001100127202 */ /* 0x000fe40000000f00 */
[----:B------:R-:W-:Y:S02]  /*01c0*/  MOV R19, R16 ;  /* 0x0000001000137202 */ /* 0x000fe40000000f00 */
[----:B------:R-:W-:-:S02]  /*01d0*/  MOV R23, R22 ;  /* 0x0000001600177202 */ /* 0x000fc40000000f00 */
[----:B------:R-:W-:Y:S01]  /*01e0*/  IADD3 R25, PT, PT, R25, 0x40, RZ ;  /* 0x0000004019197810 */ /* 0x000fe20007ffe0ff */
[----:B--2---:R-:W-:-:S07]  /*01f0*/  FFMA R3, R3, R2, 1 ;  /* 0x3f80000003037423 */ /* 0x004fce0000000002 */
.L_x_0:
[----:B------:R0:W2:Y:S01]  /*0200*/  LDG.E R27, desc[UR6][R18.64] ;  /* 0x00000006121b7981 */ /* 0x0000a2000c1e1900 */
[----:B------:R-:W-:Y:S05]  /*0210*/  WARPSYNC.ALL ;  /* 0x0000000000007948 */ /* 0x000fea0003800000 */
[----:B------:R-:W1:Y:S01]  /*0220*/  S2UR UR5, SR_CgaCtaId ;  /* 0x00000000000579c3 */ /* 0x000e620000008800 */
[----:B------:R-:W-:Y:S01]  /*0230*/  UMOV UR4, 0x400 ;  /* 0x0000040000047882 */ /* 0x000fe20000000000 */
[----:B------:R-:W-:Y:S02]  /*0240*/  ISETP.GE.U32.AND P0, PT, R23, 0x1c0, PT ;  /* 0x000001c01700780c */ /* 0x000fe40003f06070 */
[----:B0-----:R-:W-:-:S02]  /*0250*/  IADD3 R18, P1, PT, R18, 0x100, RZ ;  /* 0x0000010012127810 */ /* 0x001fc40007f3e0ff */
[----:B------:R-:W-:Y:S02]  /*0260*/  IADD3 R23, PT, PT, R23, 0x40, RZ ;  /* 0x0000004017177810 */ /* 0x000fe40007ffe0ff */
[----:B------:R-:W-:Y:S01]  /*0270*/  IADD3.X R19, PT, PT, RZ, R19, RZ, P1, !PT ;  /* 0x00000013ff137210 */ /* 0x000fe20000ffe4ff */
[----:B-1----:R-:W-:Y:S01]  /*0280*/  ULEA UR4, UR5, UR4, 0x18 ;  /* 0x0000000405047291 */ /* 0x002fe2000f8ec0ff */
[----:B--2---:R-:W-:Y:S01]  /*0290*/  STS [R24], R27 ;  /* 0x0000001b18007388 */ /* 0x004fe20000000800 */
[----:B------:R-:W-:Y:S07]  /*02a0*/  BAR.SYNC.DEFER_BLOCKING 0x0 ;  /* 0x0000000000007b1d */ /* 0x000fee0000010000 */
[----:B------:R-:W0:Y:S04]  /*02b0*/  LDS.128 R12, [UR4] ;  /* 0x00000004ff0c7984 */ /* 0x000e280008000c00 */
[----:B------:R-:W1:Y:S04]  /*02c0*/  LDS.128 R4, [UR4+0x10] ;  /* 0x00001004ff047984 */ /* 0x000e680008000c00 */
[----:B------:R-:W2:Y:S01]  /*02d0*/  LDS.128 R8, [UR4+0x20] ;  /* 0x00002004ff087984 */ /* 0x000ea20008000c00 */
[----:B0-----:R-:W-:Y:S01]  /*02e0*/  FFMA R12, R12, R2, 1 ;  /* 0x3f8000000c0c7423 */ /* 0x001fe20000000002 */
[C---:B------:R-:W-:Y:S01]  /*02f0*/  FFMA R28, R2.reuse, R13, 1 ;  /* 0x3f800000021c7423 */ /* 0x040fe2000000000d */
[----:B------:R-:W-:-:S02]  /*0300*/  FFMA R14, R2, R14, 1 ;  /* 0x3f800000020e7423 */ /* 0x000fc4000000000e */
[C---:B------:R-:W-:Y:S01]  /*0310*/  FMUL R13, R3.reuse, R12 ;  /* 0x0000000c030d7220 */ /* 0x040fe20000400000 */
[C---:B------:R-:W-:Y:S01]  /*0320*/  FMUL R28, R3.reuse, R28 ;  /* 0x0000001c031c7220 */ /* 0x040fe20000400000 */
[----:B------:R-:W-:Y:S01]  /*0330*/  FMUL R14, R3, R14 ;  /* 0x0000000e030e7220 */ /* 0x000fe20000400000 */
[C---:B------:R-:W-:Y:S01]  /*0340*/  FFMA R12, R2.reuse, R15, 1 ;  /* 0x3f800000020c7423 */ /* 0x040fe2000000000f */
[----:B------:R-:W-:Y:S01]  /*0350*/  FFMA R13, R13, 2, R26 ;  /* 0x400000000d0d7823 */ /* 0x000fe2000000001a */
[C---:B-1----:R-:W-:Y:S01]  /*0360*/  FFMA R26, R2.reuse, R5, 1 ;  /* 0x3f800000021a7423 */ /* 0x042fe20000000005 */
[----:B------:R-:W-:Y:S01]  /*0370*/  FFMA R6, R2, R6, 1 ;  /* 0x3f80000002067423 */ /* 0x000fe20000000006 */
[----:B------:R-:W-:Y:S01]  /*0380*/  FMUL R12, R3, R12 ;  /* 0x0000000c030c7220 */ /* 0x000fe20000400000 */
[----:B------:R-:W-:Y:S01]  /*0390*/  FFMA R13, R28, 2, R13 ;  /* 0x400000001c0d7823 */ /* 0x000fe2000000000d */
[----:B--2---:R-:W-:-:S03]  /*03a0*/  FFMA R10, R2, R10, 1 ;  /* 0x3f800000020a7423 */ /* 0x004fc6000000000a */
[----:B------:R-:W-:Y:S01]  /*03b0*/  FFMA R13, R14, 2, R13 ;  /* 0x400000000e0d7823 */ /* 0x000fe2000000000d */
[----:B------:R-:W-:-:S03]  /*03c0*/  FFMA R14, R4, R2, 1 ;  /* 0x3f800000040e7423 */ /* 0x000fc60000000002 */
[----:B------:R-:W-:Y:S01]  /*03d0*/  FFMA R4, R12, 2, R13 ;  /* 0x400000000c047823 */ /* 0x000fe2000000000d */
[----:B------:R-:W-:Y:S02]  /*03e0*/  FMUL R5, R3, R14 ;  /* 0x0000000e03057220 */ /* 0x000fe40000400000 */
[----:B------:R-:W0:Y:S02]  /*03f0*/  LDS.128 R12, [UR4+0x30] ;  /* 0x00003004ff0c7984 */ /* 0x000e240008000c00 */
[----:B------:R-:W-:Y:S01]  /*0400*/  FFMA R4, R5, 2, R4 ;  /* 0x4000000005047823 */ /* 0x000fe20000000004 */
[----:B------:R-:W-:Y:S01]  /*0410*/  FMUL R5, R3, R26 ;  /* 0x0000001a03057220 */ /* 0x000fe20000400000 */
[----:B------:R-:W-:-:S03]  /*0420*/  FFMA R26, R2, R9, 1 ;  /* 0x3f800000021a7423 */ /* 0x000fc60000000009 */
[----:B------:R-:W-:Y:S01]  /*0430*/  FFMA R4, R5, 2, R4 ;  /* 0x4000000005047823 */ /* 0x000fe20000000004 */
[----:B------:R-:W-:Y:S01]  /*0440*/  FMUL R5, R3, R6 ;  /* 0x0000000603057220 */ /* 0x000fe20000400000 */
[----:B------:R-:W-:-:S03]  /*0450*/  FFMA R6, R2, R7, 1 ;  /* 0x3f80000002067423 */ /* 0x000fc60000000007 */
[----:B------:R-:W-:Y:S01]  /*0460*/  FFMA R4, R5, 2, R4 ;  /* 0x4000000005047823 */ /* 0x000fe20000000004 */
[----:B------:R-:W-:Y:S01]  /*0470*/  FMUL R5, R3, R6 ;  /* 0x0000000603057220 */ /* 0x000fe20000400000 */
[----:B------:R-:W-:-:S03]  /*0480*/  FFMA R6, R8, R2, 1 ;  /* 0x3f80000008067423 */ /* 0x000fc60000000002 */
[----:B------:R-:W-:Y:S01]  /*0490*/  FFMA R8, R5, 2, R4 ;  /* 0x4000000005087823 */ /* 0x000fe20000000004 */
[----:B------:R-:W-:Y:S02]  /*04a0*/  FMUL R9, R3, R6 ;  /* 0x0000000603097220 */ /* 0x000fe40000400000 */
[----:B------:R-:W1:Y:S02]  /*04b0*/  LDS.128 R4, [UR4+0x40] ;  /* 0x00004004ff047984 */ /* 0x000e640008000c00 */
[----:B------:R-:W-:Y:S01]  /*04c0*/  FFMA R8, R9, 2, R8 ;  /* 0x4000000009087823 */ /* 0x000fe20000000008 */
[----:B------:R-:W-:-:S04]  /*04d0*/  FMUL R9, R3, R26 ;  /* 0x0000001a03097220 */ /* 0x000fc80000400000 */
[----:B------:R-:W-:Y:S01]  /*04e0*/  FFMA R8, R9, 2, R8 ;  /* 0x4000000009087823 */ /* 0x000fe20000000008 */
[----:B------:R-:W-:Y:S01]  /*04f0*/  FMUL R9, R3, R10 ;  /* 0x0000000a03097220 */ /* 0x000fe20000400000 */
[----:B------:R-:W-:-:S03]  /*0500*/  FFMA R10, R2, R11, 1 ;  /* 0x3f800000020a7423 */ /* 0x000fc6000000000b */
[----:B------:R-:W-:Y:S01]  /*0510*/  FFMA R8, R9, 2, R8 ;  /* 0x4000000009087823 */ /* 0x000fe20000000008 */
[----:B------:R-:W-:Y:S01]  /*0520*/  FMUL R9, R3, R10 ;  /* 0x0000000a03097220 */ /* 0x000fe20000400000 */
[----:B0-----:R-:W-:Y:S01]  /*0530*/  FFMA R10, R12, R2, 1 ;  /* 0x3f8000000c0a7423 */ /* 0x001fe20000000002 */
[C---:B------:R-:W-:Y:S02]  /*0540*/  FFMA R26, R2.reuse, R13, 1 ;  /* 0x3f800000021a7423 */ /* 0x040fe4000000000d */
[----:B------:R-:W-:Y:S01]  /*0550*/  FFMA R12, R9, 2, R8 ;  /* 0x40000000090c7823 */ /* 0x000fe20000000008 */
[----:B------:R-:W-:Y:S01]  /*0560*/  FFMA R14, R2, R14, 1 ;  /* 0x3f800000020e7423 */ /* 0x000fe2000000000e */
[----:B------:R-:W-:Y:S02]  /*0570*/  FMUL R13, R3, R10 ;  /* 0x0000000a030d7220 */ /* 0x000fe40000400000 */
[----:B------:R-:W0:Y:S02]  /*0580*/  LDS.128 R8, [UR4+0x50] ;  /* 0x00005004ff087984 */ /* 0x000e240008000c00 */
[----:B------:R-:W-:Y:S01]  /*0590*/  FFMA R12, R13, 2, R12 ;  /* 0x400000000d0c7823 */ /* 0x000fe2000000000c */
[----:B------:R-:W-:-:S04]  /*05a0*/  FMUL R13, R3, R26 ;  /* 0x0000001a030d7220 */ /* 0x000fc80000400000 */
[----:B------:R-:W-:Y:S01]  /*05b0*/  FFMA R12, R13, 2, R12 ;  /* 0x400000000d0c7823 */ /* 0x000fe2000000000c */
[----:B------:R-:W-:Y:S01]  /*05c0*/  FMUL R13, R3, R14 ;  /* 0x0000000e030d7220 */ /* 0x000fe20000400000 */
[----:B------:R-:W-:-:S03]  /*05d0*/  FFMA R14, R2, R15, 1 ;  /* 0x3f800000020e7423 */ /* 0x000fc6000000000f */
[----:B------:R-:W-:Y:S01]  /*05e0*/  FFMA R12, R13, 2, R12 ;  /* 0x400000000d0c7823 */ /* 0x000fe2000000000c */
[----:B------:R-:W-:Y:S01]  /*05f0*/  FMUL R13, R3, R14 ;  /* 0x0000000e030d7220 */ /* 0x000fe20000400000 */
[----:B-1----:R-:W-:Y:S01]  /*0600*/  FFMA R14, R4, R2, 1 ;  /* 0x3f800000040e7423 */ /* 0x002fe20000000002 */
[C---:B------:R-:W-:Y:S01]  /*0610*/  FFMA R26, R2.reuse, R5, 1 ;  /* 0x3f800000021a7423 */ /* 0x040fe20000000005 */
[----:B------:R-:W-:Y:S01]  /*0620*/  FFMA R6, R2, R6, 1 ;  /* 0x3f80000002067423 */ /* 0x000fe20000000006 */
        /* <DEDUP_REMOVED lines=50> */
[C---:B------:R-:W-:Y:S02]  /*0950*/  FFMA R10, R2.reuse, R10, 1 ;  /* 0x3f800000020a7423 */ /* 0x040fe4000000000a */
[----:B------:R-:W-:Y:S01]  /*0960*/  FFMA R8, R5, 2, R4 ;  /* 0x4000000005087823 */ /* 0x000fe20000000004 */
[----:B------:R-:W-:Y:S01]  /*0970*/  FMUL R27, R3, R26 ;  /* 0x0000001a031b7220 */ /* 0x000fe20000400000 */
[----:B------:R-:W1:Y:S01]  /*0980*/  LDS.128 R4, [UR4+0xa0] ;  /* 0x0000a004ff047984 */ /* 0x000e620008000c00 */
[----:B------:R-:W-:Y:S02]  /*0990*/  FFMA R26, R2, R9, 1 ;  /* 0x3f800000021a7423 */ /* 0x000fe40000000009 */
[----:B------:R-:W-:-:S02]  /*09a0*/  FFMA R8, R27, 2, R8 ;  /* 0x400000001b087823 */ /* 0x000fc40000000008 */
        /* <DEDUP_REMOVED lines=18> */
[----:B-1----:R-:W-:Y:S01]  /*0ad0*/  FFMA R4, R4, R2, 1 ;  /* 0x3f80000004047423 */ /* 0x002fe20000000002 */
[C---:B------:R-:W-:Y:S01]  /*0ae0*/  FMUL R13, R3.reuse, R14 ;  /* 0x0000000e030d7220 */ /* 0x040fe20000400000 */
[C---:B------:R-:W-:Y:S01]  /*0af0*/  FFMA R26, R2.reuse, R5, 1 ;  /* 0x3f800000021a7423 */ /* 0x040fe20000000005 */
[----:B------:R-:W-:Y:S01]  /*0b00*/  FFMA R6, R2, R6, 1 ;  /* 0x3f80000002067423 */ /* 0x000fe20000000006 */
[----:B------:R-:W-:Y:S01]  /*0b10*/  FMUL R27, R3, R4 ;  /* 0x00000004031b7220 */ /* 0x000fe20000400000 */
[----:B------:R-:W-:Y:S01]  /*0b20*/  FFMA R4, R13, 2, R12 ;  /* 0x400000000d047823 */ /* 0x000fe2000000000c */
[----:B------:R-:W-:Y:S01]  /*0b30*/  FMUL R5, R3, R26 ;  /* 0x0000001a03057220 */ /* 0x000fe20000400000 */
[----:B------:R-:W1:Y:S02]  /*0b40*/  LDS.128 R12, [UR4+0xc0] ;  /* 0x0000c004ff0c7984 */ /* 0x000e640008000c00 */
[----:B------:R-:W-:-:S04]  /*0b50*/  FFMA R4, R27, 2, R4 ;  /* 0x400000001b047823 */ /* 0x000fc80000000004 */
[----:B------:R-:W-:Y:S01]  /*0b60*/  FFMA R4, R5, 2, R4 ;  /* 0x4000000005047823 */ /* 0x000fe20000000004 */
[----:B------:R-:W-:Y:S01]  /*0b70*/  FMUL R5, R3, R6 ;  /* 0x0000000603057220 */ /* 0x000fe20000400000 */
[----:B------:R-:W-:-:S03]  /*0b80*/  FFMA R6, R2, R7, 1 ;  /* 0x3f80000002067423 */ /* 0x000fc60000000007 */
[----:B------:R-:W-:Y:S01]  /*0b90*/  FFMA R4, R5, 2, R4 ;  /* 0x4000000005047823 */ /* 0x000fe20000000004 */
[----:B------:R-:W-:-:S04]  /*0ba0*/  FMUL R5, R3, R6 ;  /* 0x0000000603057220 */ /* 0x000fc80000400000 */
[----:B------:R-:W-:Y:S01]  /*0bb0*/  FFMA R4, R5, 2, R4 ;  /* 0x4000000005047823 */ /* 0x000fe20000000004 */
[----:B0-----:R-:W-:Y:S01]  /*0bc0*/  FFMA R8, R8, R2, 1 ;  /* 0x3f80000008087423 */ /* 0x001fe20000000002 */
[C---:B------:R-:W-:Y:S01]  /*0bd0*/  FFMA R6, R2.reuse, R9, 1 ;  /* 0x3f80000002067423 */ /* 0x040fe20000000009 */
[----:B------:R-:W-:Y:S02]  /*0be0*/  FFMA R10, R2, R10, 1 ;  /* 0x3f800000020a7423 */ /* 0x000fe4000000000a */
[C---:B------:R-:W-:Y:S01]  /*0bf0*/  FMUL R5, R3.reuse, R8 ;  /* 0x0000000803057220 */ /* 0x040fe20000400000 */
[----:B------:R-:W-:-:S03]  /*0c00*/  FMUL R9, R3, R6 ;  /* 0x0000000603097220 */ /* 0x000fc60000400000 */
[----:B------:R-:W-:Y:S02]  /*0c10*/  FFMA R8, R5, 2, R4 ;  /* 0x4000000005087823 */ /* 0x000fe40000000004 */
[----:B------:R-:W0:Y:S02]  /*0c20*/  LDS.128 R4, [UR4+0xd0] ;  /* 0x0000d004ff047984 */ /* 0x000e240008000c00 */
        /* <DEDUP_REMOVED lines=8> */
[----:B------:R-:W-:Y:S01]  /*0cb0*/  FFMA R14, R2, R14, 1 ;  /* 0x3f800000020e7423 */ /* 0x000fe2000000000e */
[C---:B------:R-:W-:Y:S01]  /*0cc0*/  FMUL R9, R3.reuse, R12 ;  /* 0x0000000c03097220 */ /* 0x040fe20000400000 */
[----:B------:R-:W-:-:S03]  /*0cd0*/  FMUL R13, R3, R10 ;  /* 0x0000000a030d7220 */ /* 0x000fc60000400000 */
[----:B------:R-:W-:Y:S02]  /*0ce0*/  FFMA R12, R9, 2, R8 ;  /* 0x40000000090c7823 */ /* 0x000fe40000000008 */
[----:B------:R-:W1:Y:S02]  /*0cf0*/  LDS.128 R8, [UR4+0xe0] ;  /* 0x0000e004ff087984 */ /* 0x000e640008000c00 */
[----:B------:R-:W-:Y:S01]  /*0d00*/  FFMA R12, R13, 2, R12 ;  /* 0x400000000d0c7823 */ /* 0x000fe2000000000c */
[----:B------:R-:W-:Y:S01]  /*0d10*/  FMUL R13, R3, R14 ;  /* 0x0000000e030d7220 */ /* 0x000fe20000400000 */
[----:B------:R-:W-:-:S03]  /*0d20*/  FFMA R14, R2, R15, 1 ;  /* 0x3f800000020e7423 */ /* 0x000fc6000000000f */
[----:B------:R-:W-:Y:S01]  /*0d30*/  FFMA R12, R13, 2, R12 ;  /* 0x400000000d0c7823 */ /* 0x000fe2000000000c */
[----:B------:R-:W-:-:S04]  /*0d40*/  FMUL R13, R3, R14 ;  /* 0x0000000e030d7220 */ /* 0x000fc80000400000 */
[----:B------:R-:W-:Y:S02]  /*0d50*/  FFMA R26, R13, 2, R12 ;  /* 0x400000000d1a7823 */ /* 0x000fe4000000000c */
[----:B------:R-:W2:Y:S01]  /*0d60*/  LDS.128 R12, [UR4+0xf0] ;  /* 0x0000f004ff0c7984 */ /* 0x000ea20008000c00 */
[----:B0-----:R-:W-:Y:S01]  /*0d70*/  FFMA R4, R4, R2, 1 ;  /* 0x3f80000004047423 */ /* 0x001fe20000000002 */
[----:B------:R-:W-:-:S03]  /*0d80*/  FFMA R6, R2, R6, 1 ;  /* 0x3f80000002067423 */ /* 0x000fc60000000006 */
[C---:B------:R-:W-:Y:S01]  /*0d90*/  FMUL R27, R3.reuse, R4 ;  /* 0x00000004031b7220 */ /* 0x040fe20000400000 */
[C---:B------:R-:W-:Y:S01]  /*0da0*/  FFMA R4, R2.reuse, R5, 1 ;  /* 0x3f80000002047423 */ /* 0x040fe20000000005 */
[----:B------:R-:W-:Y:S02]  /*0db0*/  FMUL R6, R3, R6 ;  /* 0x0000000603067220 */ /* 0x000fe40000400000 */
[----:B------:R-:W-:Y:S01]  /*0dc0*/  FFMA R26, R27, 2, R26 ;  /* 0x400000001b1a7823 */ /* 0x000fe2000000001a */
[----:B------:R-:W-:Y:S01]  /*0dd0*/  FMUL R5, R3, R4 ;  /* 0x0000000403057220 */ /* 0x000fe20000400000 */
[----:B------:R-:W-:-:S03]  /*0de0*/  FFMA R4, R2, R7, 1 ;  /* 0x3f80000002047423 */ /* 0x000fc60000000007 */
[----:B------:R-:W-:Y:S01]  /*0df0*/  FFMA R5, R5, 2, R26 ;  /* 0x4000000005057823 */ /* 0x000fe2000000001a */
[----:B------:R-:W-:-:S03]  /*0e00*/  FMUL R4, R3, R4 ;  /* 0x0000000403047220 */ /* 0x000fc60000400000 */
[----:B------:R-:W-:Y:S01]  /*0e10*/  FFMA R5, R6, 2, R5 ;  /* 0x4000000006057823 */ /* 0x000fe20000000005 */
[----:B-1----:R-:W-:-:S03]  /*0e20*/  FFMA R8, R8, R2, 1 ;  /* 0x3f80000008087423 */ /* 0x002fc60000000002 */
[----:B------:R-:W-:Y:S01]  /*0e30*/  FFMA R4, R4, 2, R5 ;  /* 0x4000000004047823 */ /* 0x000fe20000000005 */
[C---:B------:R-:W-:Y:S01]  /*0e40*/  FFMA R6, R2.reuse, R9, 1 ;  /* 0x3f80000002067423 */ /* 0x040fe20000000009 */
[C---:B------:R-:W-:Y:S01]  /*0e50*/  FFMA R10, R2.reuse, R10, 1 ;  /* 0x3f800000020a7423 */ /* 0x040fe2000000000a */
[C---:B------:R-:W-:Y:S02]  /*0e60*/  FMUL R5, R3.reuse, R8 ;  /* 0x0000000803057220 */ /* 0x040fe40000400000 */
[----:B------:R-:W-:Y:S01]  /*0e70*/  FMUL R7, R3, R6 ;  /* 0x0000000603077220 */ /* 0x000fe20000400000 */
[----:B------:R-:W-:Y:S01]  /*0e80*/  FFMA R6, R2, R11, 1 ;  /* 0x3f80000002067423 */ /* 0x000fe2000000000b */
[----:B------:R-:W-:Y:S01]  /*0e90*/  FFMA R4, R5, 2, R4 ;  /* 0x4000000005047823 */ /* 0x000fe20000000004 */
[----:B------:R-:W-:-:S03]  /*0ea0*/  FMUL R5, R3, R10 ;  /* 0x0000000a03057220 */ /* 0x000fc60000400000 */
[----:B------:R-:W-:Y:S01]  /*0eb0*/  FFMA R4, R7, 2, R4 ;  /* 0x4000000007047823 */ /* 0x000fe20000000004 */
[----:B------:R-:W-:Y:S01]  /*0ec0*/  FMUL R7, R3, R6 ;  /* 0x0000000603077220 */ /* 0x000fe20000400000 */
[----:B--2---:R-:W-:Y:S01]  /*0ed0*/  FFMA R12, R12, R2, 1 ;  /* 0x3f8000000c0c7423 */ /* 0x004fe20000000002 */
[C---:B------:R-:W-:Y:S01]  /*0ee0*/  FFMA R6, R2.reuse, R13, 1 ;  /* 0x3f80000002067423 */ /* 0x040fe2000000000d */
[----:B------:R-:W-:Y:S01]  /*0ef0*/  FFMA R4, R5, 2, R4 ;  /* 0x4000000005047823 */ /* 0x000fe20000000004 */
[----:B------:R-:W-:Y:S01]  /*0f00*/  FFMA R14, R2, R14, 1 ;  /* 0x3f800000020e7423 */ /* 0x000fe2000000000e */
[----:B------:R-:W-:Y:S02]  /*0f10*/  FMUL R5, R3, R12 ;  /* 0x0000000c03057220 */ /* 0x000fe40000400000 */
[----:B------:R-:W-:Y:S01]  /*0f20*/  FFMA R4, R7, 2, R4 ;  /* 0x4000000007047823 */ /* 0x000fe20000000004 */
[----:B------:R-:W-:-:S03]  /*0f30*/  FMUL R7, R3, R14 ;  /* 0x0000000e03077220 */ /* 0x000fc60000400000 */
[----:B------:R-:W-:Y:S01]  /*0f40*/  FFMA R4, R5, 2, R4 ;  /* 0x4000000005047823 */ /* 0x000fe20000000004 */
[----:B------:R-:W-:Y:S01]  /*0f50*/  FMUL R5, R3, R6 ;  /* 0x0000000603057220 */ /* 0x000fe20000400000 */
[----:B------:R-:W-:-:S03]  /*0f60*/  FFMA R6, R2, R15, 1 ;  /* 0x3f80000002067423 */ /* 0x000fc6000000000f */
[----:B------:R-:W-:Y:S01]  /*0f70*/  FFMA R4, R5, 2, R4 ;  /* 0x4000000005047823 */ /* 0x000fe20000000004 */
[----:B------:R-:W-:-:S03]  /*0f80*/  FMUL R5, R3, R6 ;  /* 0x0000000603057220 */ /* 0x000fc60000400000 */
[----:B------:R-:W-:-:S04]  /*0f90*/  FFMA R4, R7, 2, R4 ;  /* 0x4000000007047823 */ /* 0x000fc80000000004 */
[----:B------:R-:W-:Y:S01]  /*0fa0*/  FFMA R26, R5, 2, R4 ;  /* 0x40000000051a7823 */ /* 0x000fe20000000004 */
[----:B------:R-:W-:Y:S06]  /*0fb0*/  BAR.SYNC.DEFER_BLOCKING 0x0 ;  /* 0x0000000000007b1d */ /* 0x000fec0000010000 */
[----:B------:R-:W-:Y:S05]  /*0fc0*/  @!P0 BRA `(.L_x_0) ;  /* 0xfffffff0008c8947 */ /* 0x000fea000383ffff */
[----:B------:R-:W0:Y:S01]  /*0fd0*/  LDC.64 R2, c[0x0][0x388] ;  /* 0x0000e200ff027b82 */ /* 0x000e220000000a00 */
[----:B------:R-:W-:Y:S01]  /*0fe0*/  LEA R5, R21, R0, 0xc ;  /* 0x0000000015057211 */ /* 0x000fe200078e60ff */
[----:B------:R-:W-:Y:S05]  /*0ff0*/  WARPSYNC.ALL ;  /* 0x0000000000007948 */ /* 0x000fea0003800000 */
[----:B0-----:R-:W-:-:S05]  /*1000*/  IMAD.WIDE.U32 R2, R5, 0x4, R2 ;  /* 0x0000000405027825 */ /* 0x001fca00078e0002 */
[----:B------:R0:W-:Y:S01]  /*1010*/  STG.E desc[UR6][R2.64], R26 ;  /* 0x0000001a02007986 */ /* 0x0001e2000c101906 */
[----:B------:R-:W-:Y:S06]  /*1020*/  BAR.SYNC.DEFER_BLOCKING 0x0 ;  /* 0x0000000000007b1d */ /* 0x000fec0000010000 */
[----:B------:R-:W-:Y:S05]  /*1030*/  @!P2 BRA `(.L_x_1) ;  /* 0xfffffff00040a947 */ /* 0x000fea000383ffff */
[----:B------:R-:W-:Y:S05]  /*1040*/  EXIT ;  /* 0x000000000000794d */ /* 0x000fea0003800000 */
.L_x_2:
[----:B------:R-:W-:-:S00]  /*1050*/  BRA `(.L_x_2) ;  /* 0xfffffffc00fc7947 */ /* 0x000fc0000383ffff */
[----:B------:R-:W-:-:S00]  /*1060*/  NOP ;  /* 0x0000000000007918 */ /* 0x000fc00000000000 */
        /* <DEDUP_REMOVED lines=9> */
.L_x_3:


//--------------------- .nv.shared._Z14block_on_blockIfEvPT_S1_i --------------------------
	.section	.nv.shared._Z14block_on_blockIfEvPT_S1_i,"aw",@nobits
	.sectionflags	@""
	.align	4
.nv.shared._Z14block_on_blockIfEvPT_S1_i:
	.zero		1280


//--------------------- .nv.shared.reserved.0     --------------------------
	.section	.nv.shared.reserved.0,"aw",@nobits
	.weak		__nv_reservedSMEM_offset_0_alias
	.size		__nv_reservedSMEM_offset_0_alias, 0, 64
	.other		__nv_reservedSMEM_offset_0_alias,@"STO_CUDA_RESERVED_SHARED STV_DEFAULT"
__nv_reservedSMEM_offset_0_alias:
	.zero		0
	.zero		64


//--------------------- .nv.constant0._Z14block_on_blockIfEvPT_S1_i --------------------------
	.section	.nv.constant0._Z14block_on_blockIfEvPT_S1_i,"a",@progbits
	.sectionflags	@""
	.align	4
.nv.constant0._Z14block_on_blockIfEvPT_S1_i:
	.zero		916


//--------------------- SYMBOLS --------------------------

	.type		.nv.reservedSmem.offset0,@object
	.size		.nv.reservedSmem.offset0,0x4
	.type		.nv.reservedSmem.cap,@object
	.size		.nv.reservedSmem.cap,0x4
